	.headerflags	@"EF_CUDA_TEXMODE_UNIFIED EF_CUDA_64BIT_ADDRESS EF_CUDA_ACCELERATORS EF_CUDA_SM90 EF_CUDA_VIRTUAL_SM(EF_CUDA_SM90)"
	.elftype	@"ET_EXEC"


//--------------------- .nv.info                  --------------------------
	.section	.nv.info,"",@"SHT_CUDA_INFO"
	.align	4


	//----- nvinfo : EIATTR_REGCOUNT
	.align		4
        /*0000*/ 	.byte	0x04, 0x2f
        /*0002*/ 	.short	(.L_3 - .L_2)
	.align		4
.L_2:
        /*0004*/ 	.word	index@(triton_poi_fused__native_batch_norm_legit_no_training_relu_23)
        /*0008*/ 	.word	0x00000026


	//----- nvinfo : EIATTR_MIN_STACK_SIZE
	.align		4
.L_3:
        /*000c*/ 	.byte	0x04, 0x12
        /*000e*/ 	.short	(.L_5 - .L_4)
	.align		4
.L_4:
        /*0010*/ 	.word	index@(triton_poi_fused__native_batch_norm_legit_no_training_relu_23)
        /*0014*/ 	.word	0x00000000


	//----- nvinfo : EIATTR_FRAME_SIZE
	.align		4
.L_5:
        /*0018*/ 	.byte	0x04, 0x11
        /*001a*/ 	.short	(.L_7 - .L_6)
	.align		4
.L_6:
        /*001c*/ 	.word	index@(triton_poi_fused__native_batch_norm_legit_no_training_relu_23)
        /*0020*/ 	.word	0x00000000


	//----- nvinfo : EIATTR_MIN_STACK_SIZE
	.align		4
.L_7:
        /*0024*/ 	.byte	0x04, 0x12
        /*0026*/ 	.short	(.L_9 - .L_8)
	.align		4
.L_8:
        /*0028*/ 	.word	index@(triton_poi_fused__native_batch_norm_legit_no_training_relu_23)
        /*002c*/ 	.word	0x00000000
.L_9:


//--------------------- .nv.info.triton_poi_fused__native_batch_norm_legit_no_training_relu_23 --------------------------
	.section	.nv.info.triton_poi_fused__native_batch_norm_legit_no_training_relu_23,"",@"SHT_CUDA_INFO"
	.sectionflags	@""
	.align	4


	//----- nvinfo : EIATTR_CUDA_API_VERSION
	.align		4
        /*0000*/ 	.byte	0x04, 0x37
        /*0002*/ 	.short	(.L_11 - .L_10)
.L_10:
        /*0004*/ 	.word	0x0000007c


	//----- nvinfo : EIATTR_KPARAM_INFO
	.align		4
.L_11:
        /*0008*/ 	.byte	0x04, 0x17
        /*000a*/ 	.short	(.L_13 - .L_12)
.L_12:
        /*000c*/ 	.word	0x00000000
        /*0010*/ 	.short	0x0006
        /*0012*/ 	.short	0x0030
        /*0014*/ 	.byte	0x00, 0xf0, 0x11, 0x00


	//----- nvinfo : EIATTR_KPARAM_INFO
	.align		4
.L_13:
        /*0018*/ 	.byte	0x04, 0x17
        /*001a*/ 	.short	(.L_15 - .L_14)
.L_14:
        /*001c*/ 	.word	0x00000000
        /*0020*/ 	.short	0x0005
        /*0022*/ 	.short	0x0028
        /*0024*/ 	.byte	0x00, 0xf4, 0x21, 0x00


	//----- nvinfo : EIATTR_KPARAM_INFO
	.align		4
.L_15:
        /*0028*/ 	.byte	0x04, 0x17
        /*002a*/ 	.short	(.L_17 - .L_16)
.L_16:
        /*002c*/ 	.word	0x00000000
        /*0030*/ 	.short	0x0004
        /*0032*/ 	.short	0x0020
        /*0034*/ 	.byte	0x00, 0xf4, 0x21, 0x00


	//----- nvinfo : EIATTR_KPARAM_INFO
	.align		4
.L_17:
        /*0038*/ 	.byte	0x04, 0x17
        /*003a*/ 	.short	(.L_19 - .L_18)
.L_18:
        /*003c*/ 	.word	0x00000000
        /*0040*/ 	.short	0x0003
        /*0042*/ 	.short	0x0018
        /*0044*/ 	.byte	0x00, 0xf4, 0x21, 0x00


	//----- nvinfo : EIATTR_KPARAM_INFO
	.align		4
.L_19:
        /*0048*/ 	.byte	0x04, 0x17
        /*004a*/ 	.short	(.L_21 - .L_20)
.L_20:
        /*004c*/ 	.word	0x00000000
        /*0050*/ 	.short	0x0002
        /*0052*/ 	.short	0x0010
        /*0054*/ 	.byte	0x00, 0xf4, 0x21, 0x00


	//----- nvinfo : EIATTR_KPARAM_INFO
	.align		4
.L_21:
        /*0058*/ 	.byte	0x04, 0x17
        /*005a*/ 	.short	(.L_23 - .L_22)
.L_22:
        /*005c*/ 	.word	0x00000000
        /*0060*/ 	.short	0x0001
        /*0062*/ 	.short	0x0008
        /*0064*/ 	.byte	0x00, 0xf4, 0x21, 0x00


	//----- nvinfo : EIATTR_KPARAM_INFO
	.align		4
.L_23:
        /*0068*/ 	.byte	0x04, 0x17
        /*006a*/ 	.short	(.L_25 - .L_24)
.L_24:
        /*006c*/ 	.word	0x00000000
        /*0070*/ 	.short	0x0000
        /*0072*/ 	.short	0x0000
        /*0074*/ 	.byte	0x00, 0xf4, 0x21, 0x00


	//----- nvinfo : EIATTR_SPARSE_MMA_MASK
	.align		4
.L_25:
        /*0078*/ 	.byte	0x03, 0x50
        /*007a*/ 	.short	0x0000


	//----- nvinfo : EIATTR_MAXREG_COUNT
	.align		4
        /*007c*/ 	.byte	0x03, 0x1b
        /*007e*/ 	.short	0x00ff


	//----- nvinfo : EIATTR_EXIT_INSTR_OFFSETS
	.align		4
        /*0080*/ 	.byte	0x04, 0x1c
        /*0082*/ 	.short	(.L_27 - .L_26)


	//   ....[0]....
.L_26:
        /*0084*/ 	.word	0x00000a50


	//----- nvinfo : EIATTR_REQNTID
	.align		4
.L_27:
        /*0088*/ 	.byte	0x04, 0x10
        /*008a*/ 	.short	(.L_29 - .L_28)
.L_28:
        /*008c*/ 	.word	0x00000080
        /*0090*/ 	.word	0x00000001
        /*0094*/ 	.word	0x00000001


	//----- nvinfo : EIATTR_CBANK_PARAM_SIZE
	.align		4
.L_29:
        /*0098*/ 	.byte	0x03, 0x19
        /*009a*/ 	.short	0x0034


	//----- nvinfo : EIATTR_PARAM_CBANK
	.align		4
        /*009c*/ 	.byte	0x04, 0x0a
        /*009e*/ 	.short	(.L_31 - .L_30)
	.align		4
.L_30:
        /*00a0*/ 	.word	index@(.nv.constant0.triton_poi_fused__native_batch_norm_legit_no_training_relu_23)
        /*00a4*/ 	.short	0x0210
        /*00a6*/ 	.short	0x0034


	//----- nvinfo : EIATTR_SW_WAR
	.align		4
.L_31:
        /*00a8*/ 	.byte	0x04, 0x36
        /*00aa*/ 	.short	(.L_33 - .L_32)
.L_32:
        /*00ac*/ 	.word	0x00000008
.L_33:


//--------------------- .nv.callgraph             --------------------------
	.section	.nv.callgraph,"",@"SHT_CUDA_CALLGRAPH"
	.align	4
	.sectionentsize	8
	.align		4
        /*0000*/ 	.word	0x00000000
	.align		4
        /*0004*/ 	.word	0xffffffff
	.align		4
        /*0008*/ 	.word	0x00000000
	.align		4
        /*000c*/ 	.word	0xfffffffe
	.align		4
        /*0010*/ 	.word	0x00000000
	.align		4
        /*0014*/ 	.word	0xfffffffd
	.align		4
        /*0018*/ 	.word	0x00000000
	.align		4
        /*001c*/ 	.word	0xfffffffc


//--------------------- .nv.constant4             --------------------------
	.section	.nv.constant4,"a",@progbits
	.align	8
	.align		8
.nv.constant4:
        /*0000*/ 	.dword	_$_str
	.align		8
        /*0008*/ 	.dword	_$_str_$_2


//--------------------- .text.triton_poi_fused__native_batch_norm_legit_no_training_relu_23 --------------------------
	.section	.text.triton_poi_fused__native_batch_norm_legit_no_training_relu_23,"ax",@progbits
	.align	128
        .global         triton_poi_fused__native_batch_norm_legit_no_training_relu_23
        .type           triton_poi_fused__native_batch_norm_legit_no_training_relu_23,@function
        .size           triton_poi_fused__native_batch_norm_legit_no_training_relu_23,(.L_x_1 - triton_poi_fused__native_batch_norm_legit_no_training_relu_23)
        .other          triton_poi_fused__native_batch_norm_legit_no_training_relu_23,@"STO_CUDA_ENTRY STV_DEFAULT"
triton_poi_fused__native_batch_norm_legit_no_training_relu_23:
.text.triton_poi_fused__native_batch_norm_legit_no_training_relu_23:
[----:B------:R-:W-:Y:S01]  /*0000*/  LDC R1, c[0x0][0x28] ;  /* 0x00000a00ff017b82 */ /* 0x000fe20000000800 */
[----:B------:R-:W1:Y:S07]  /*0010*/  S2R R0, SR_TID.X ;  /* 0x0000000000007919 */ /* 0x000e6e0000002100 */
[----:B------:R-:W2:Y:S01]  /*0020*/  LDC.64 R16, c[0x0][0x220] ;  /* 0x00008800ff107b82 */ /* 0x000ea20000000a00 */
[----:B------:R-:W-:Y:S01]  /*0030*/  ULDC.64 UR4, c[0x0][0x208] ;  /* 0x0000820000047ab9 */ /* 0x000fe20000000a00 */
[----:B------:R-:W3:Y:S06]  /*0040*/  S2R R3, SR_CTAID.X ;  /* 0x0000000000037919 */ /* 0x000eec0000002500 */
[----:B------:R-:W4:Y:S08]  /*0050*/  LDC.64 R20, c[0x0][0x218] ;  /* 0x00008600ff147b82 */ /* 0x000f300000000a00 */
[----:B------:R-:W5:Y:S08]  /*0060*/  LDC.64 R22, c[0x0][0x210] ;  /* 0x00008400ff167b82 */ /* 0x000f700000000a00 */
[----:B------:R-:W5:Y:S01]  /*0070*/  LDC.64 R32, c[0x0][0x230] ;  /* 0x00008c00ff207b82 */ /* 0x000f620000000a00 */
[----:B-1----:R-:W-:-:S04]  /*0080*/  SHF.L.U32 R0, R0, 0x2, RZ ;  /* 0x0000000200007819 */ /* 0x002fc800000006ff */
[----:B------:R-:W-:-:S04]  /*0090*/  LOP3.LUT R0, R0, 0x1fc, RZ, 0xc0, !PT ;  /* 0x000001fc00007812 */ /* 0x000fc800078ec0ff */
[----:B---3--:R-:W-:-:S05]  /*00a0*/  LEA R2, R3, R0, 0xa ;  /* 0x0000000003027211 */ /* 0x008fca00078e50ff */
[----:B------:R-:W-:-:S05]  /*00b0*/  IMAD.HI R0, R2, 0x2aaaaaab, RZ ;  /* 0x2aaaaaab02007827 */ /* 0x000fca00078e02ff */
[----:B------:R-:W-:-:S04]  /*00c0*/  SHF.R.U32.HI R3, RZ, 0x1f, R0 ;  /* 0x0000001fff037819 */ /* 0x000fc80000011600 */
[----:B------:R-:W-:-:S05]  /*00d0*/  LEA.HI R3, R0, R3, RZ, 0x1b ;  /* 0x0000000300037211 */ /* 0x000fca00078fd8ff */
[----:B------:R-:W-:-:S04]  /*00e0*/  IMAD R19, R3, -0xc0, R2 ;  /* 0xffffff4003137824 */ /* 0x000fc800078e0202 */
[----:B--2---:R-:W-:-:S06]  /*00f0*/  IMAD.WIDE R12, R19, 0x4, R16 ;  /* 0x00000004130c7825 */ /* 0x004fcc00078e0210 */
[----:B------:R-:W2:Y:S01]  /*0100*/  LDG.E.EL.128 R12, desc[UR4][R12.64] ;  /* 0x000000040c0c7981 */ /* 0x000ea2000c2e1d00 */
[----:B------:R-:W-:Y:S01]  /*0110*/  IADD3 R3, R2, 0x200, RZ ;  /* 0x0000020002037810 */ /* 0x000fe20007ffe0ff */
[----:B----4-:R-:W-:-:S04]  /*0120*/  IMAD.WIDE R8, R19, 0x4, R20 ;  /* 0x0000000413087825 */ /* 0x010fc800078e0214 */
[----:B------:R-:W-:Y:S02]  /*0130*/  IMAD.HI R0, R3, 0x2aaaaaab, RZ ;  /* 0x2aaaaaab03007827 */ /* 0x000fe400078e02ff */
[----:B------:R-:W3:Y:S02]  /*0140*/  LDG.E.EL.128 R8, desc[UR4][R8.64] ;  /* 0x0000000408087981 */ /* 0x000ee4000c2e1d00 */
[----:B-----5:R-:W-:Y:S01]  /*0150*/  IMAD.WIDE R22, R2, 0x4, R22 ;  /* 0x0000000402167825 */ /* 0x020fe200078e0216 */
[----:B------:R-:W-:-:S04]  /*0160*/  SHF.R.U32.HI R25, RZ, 0x1f, R0 ;  /* 0x0000001fff197819 */ /* 0x000fc80000011600 */
[----:B------:R-:W3:Y:S01]  /*0170*/  LDG.E.128 R4, desc[UR4][R22.64] ;  /* 0x0000000416047981 */ /* 0x000ee2000c1e1d00 */
[----:B------:R-:W-:-:S03]  /*0180*/  LEA.HI R0, R0, R25, RZ, 0x1b ;  /* 0x0000001900007211 */ /* 0x000fc600078fd8ff */
[----:B------:R1:W4:Y:S02]  /*0190*/  LDG.E.128 R28, desc[UR4][R22.64+0x800] ;  /* 0x00080004161c7981 */ /* 0x000324000c1e1d00 */
[----:B------:R-:W-:-:S04]  /*01a0*/  IMAD R3, R0, -0xc0, R3 ;  /* 0xffffff4000037824 */ /* 0x000fc800078e0203 */
[----:B------:R-:W-:Y:S01]  /*01b0*/  IMAD.WIDE R24, R3, 0x4, R20 ;  /* 0x0000000403187825 */ /* 0x000fe200078e0214 */
[----:B-1----:R-:W1:Y:S05]  /*01c0*/  LDC.64 R22, c[0x0][0x228] ;  /* 0x00008a00ff167b82 */ /* 0x002e6a0000000a00 */
[----:B------:R-:W4:Y:S01]  /*01d0*/  LDG.E.EL.128 R24, desc[UR4][R24.64] ;  /* 0x0000000418187981 */ /* 0x000f22000c2e1d00 */
[----:B------:R-:W-:Y:S01]  /*01e0*/  HFMA2.MMA R0, -RZ, RZ, 1.625, 0 ;  /* 0x3e800000ff007435 */ /* 0x000fe200000001ff */
[----:B-1----:R-:W-:-:S04]  /*01f0*/  IMAD.WIDE R34, R19, 0x4, R22 ;  /* 0x0000000413227825 */ /* 0x002fc800078e0216 */
[----:B--2---:R-:W-:Y:S01]  /*0200*/  FADD R18, R12, 0.0010000000474974513054 ;  /* 0x3a83126f0c127421 */ /* 0x004fe20000000000 */
[----:B------:R-:W-:-:S05]  /*0210*/  FADD R20, R13, 0.0010000000474974513054 ;  /* 0x3a83126f0d147421 */ /* 0x000fca0000000000 */
[----:B------:R-:W1:Y:S01]  /*0220*/  MUFU.SQRT R18, R18 ;  /* 0x0000001200127308 */ /* 0x000e620000002000 */
[----:B------:R-:W-:-:S07]  /*0230*/  FADD R14, R14, 0.0010000000474974513054 ;  /* 0x3a83126f0e0e7421 */ /* 0x000fce0000000000 */
[----:B------:R-:W2:Y:S01]  /*0240*/  MUFU.SQRT R20, R20 ;  /* 0x0000001400147308 */ /* 0x000ea20000002000 */
[----:B------:R-:W-:-:S07]  /*0250*/  FADD R15, R15, 0.0010000000474974513054 ;  /* 0x3a83126f0f0f7421 */ /* 0x000fce0000000000 */
[----:B------:R-:W5:Y:S01]  /*0260*/  MUFU.SQRT R12, R14 ;  /* 0x0000000e000c7308 */ /* 0x000f620000002000 */
[----:B-1----:R-:W-:-:S07]  /*0270*/  FSETP.GT.AND P6, PT, R18, 8.50705917302346158658e+37, PT ;  /* 0x7e8000001200780b */ /* 0x002fce0003fc4000 */
[----:B------:R-:W1:Y:S01]  /*0280*/  MUFU.SQRT R13, R15 ;  /* 0x0000000f000d7308 */ /* 0x000e620000002000 */
[----:B--2---:R-:W-:Y:S02]  /*0290*/  FSETP.GT.AND P5, PT, R20, 8.50705917302346158658e+37, PT ;  /* 0x7e8000001400780b */ /* 0x004fe40003fa4000 */
[----:B------:R-:W-:Y:S02]  /*02a0*/  FSETP.GEU.AND P4, PT, R18, 1.175494350822287508e-38, PT ;  /* 0x008000001200780b */ /* 0x000fe40003f8e000 */
[----:B------:R-:W-:Y:S02]  /*02b0*/  FSETP.GEU.AND P3, PT, R20, 1.175494350822287508e-38, PT ;  /* 0x008000001400780b */ /* 0x000fe40003f6e000 */
[----:B-----5:R-:W-:Y:S01]  /*02c0*/  FSETP.GT.AND P2, PT, R12, 8.50705917302346158658e+37, PT ;  /* 0x7e8000000c00780b */ /* 0x020fe20003f44000 */
[----:B------:R-:W-:Y:S01]  /*02d0*/  @P6 FMUL R18, R18, 0.25 ;  /* 0x3e80000012126820 */ /* 0x000fe20000400000 */
[----:B---3--:R-:W-:Y:S01]  /*02e0*/  FADD R4, R4, -R8 ;  /* 0x8000000804047221 */ /* 0x008fe20000000000 */
[----:B------:R-:W-:-:S02]  /*02f0*/  FSETP.GEU.AND P0, PT, R12, 1.175494350822287508e-38, PT ;  /* 0x008000000c00780b */ /* 0x000fc40003f0e000 */
[----:B------:R-:W-:Y:S02]  /*0300*/  FSEL R8, R0, 1, P6 ;  /* 0x3f80000000087808 */ /* 0x000fe40003000000 */
[----:B------:R-:W-:Y:S01]  /*0310*/  @P5 FMUL R20, R20, 0.25 ;  /* 0x3e80000014145820 */ /* 0x000fe20000400000 */
[C---:B-1----:R-:W-:Y:S01]  /*0320*/  FSETP.GT.AND P1, PT, R13.reuse, 8.50705917302346158658e+37, PT ;  /* 0x7e8000000d00780b */ /* 0x042fe20003f24000 */
[----:B------:R-:W-:Y:S01]  /*0330*/  @!P4 FMUL R18, R18, 16777216 ;  /* 0x4b8000001212c820 */ /* 0x000fe20000400000 */
[----:B------:R-:W-:Y:S01]  /*0340*/  FSETP.GEU.AND P6, PT, R13, 1.175494350822287508e-38, PT ;  /* 0x008000000d00780b */ /* 0x000fe20003fce000 */
[----:B------:R-:W-:Y:S01]  /*0350*/  @!P3 FMUL R20, R20, 16777216 ;  /* 0x4b8000001414b820 */ /* 0x000fe20000400000 */
[----:B------:R-:W-:Y:S02]  /*0360*/  FADD R5, R5, -R9 ;  /* 0x8000000905057221 */ /* 0x000fe40000000000 */
[----:B------:R-:W1:Y:S01]  /*0370*/  MUFU.RCP R9, R18 ;  /* 0x0000001200097308 */ /* 0x000e620000001000 */
[----:B------:R-:W-:Y:S01]  /*0380*/  @P2 FMUL R12, R12, 0.25 ;  /* 0x3e8000000c0c2820 */ /* 0x000fe20000400000 */
[----:B------:R-:W-:-:S06]  /*0390*/  FADD R7, R7, -R11 ;  /* 0x8000000b07077221 */ /* 0x000fcc0000000000 */
[----:B------:R-:W2:Y:S01]  /*03a0*/  MUFU.RCP R20, R20 ;  /* 0x0000001400147308 */ /* 0x000ea20000001000 */
[----:B------:R-:W-:Y:S01]  /*03b0*/  @P1 FMUL R13, R13, 0.25 ;  /* 0x3e8000000d0d1820 */ /* 0x000fe20000400000 */
[----:B------:R-:W-:Y:S01]  /*03c0*/  @!P0 FMUL R12, R12, 16777216 ;  /* 0x4b8000000c0c8820 */ /* 0x000fe20000400000 */
[----:B------:R-:W-:Y:S01]  /*03d0*/  FSEL R11, R0, 1, P5 ;  /* 0x3f800000000b7808 */ /* 0x000fe20002800000 */
[----:B----4-:R-:W-:Y:S01]  /*03e0*/  FADD R29, R29, -R25 ;  /* 0x800000191d1d7221 */ /* 0x010fe20000000000 */
[----:B------:R-:W-:Y:S01]  /*03f0*/  @!P6 FMUL R13, R13, 16777216 ;  /* 0x4b8000000d0de820 */ /* 0x000fe20000400000 */
[----:B------:R-:W-:Y:S01]  /*0400*/  FADD R24, R28, -R24 ;  /* 0x800000181c187221 */ /* 0x000fe20000000000 */
[----:B------:R-:W-:Y:S01]  /*0410*/  @!P4 FMUL R8, R8, 16777216 ;  /* 0x4b8000000808c820 */ /* 0x000fe20000400000 */
[----:B------:R-:W3:Y:S01]  /*0420*/  MUFU.RCP R25, R12 ;  /* 0x0000000c00197308 */ /* 0x000ee20000001000 */
[----:B------:R-:W-:Y:S02]  /*0430*/  @!P3 FMUL R11, R11, 16777216 ;  /* 0x4b8000000b0bb820 */ /* 0x000fe40000400000 */
[----:B-1----:R-:W-:Y:S01]  /*0440*/  FMUL R9, R9, R8 ;  /* 0x0000000809097220 */ /* 0x002fe20000400000 */
[----:B------:R-:W-:-:S04]  /*0450*/  FSEL R8, R0, 1, P2 ;  /* 0x3f80000000087808 */ /* 0x000fc80001000000 */
[----:B------:R-:W1:Y:S01]  /*0460*/  MUFU.RCP R28, R13 ;  /* 0x0000000d001c7308 */ /* 0x000e620000001000 */
[----:B--2---:R-:W-:Y:S01]  /*0470*/  FMUL R18, R20, R11 ;  /* 0x0000000b14127220 */ /* 0x004fe20000400000 */
[----:B------:R-:W-:Y:S01]  /*0480*/  FSEL R11, R0, 1, P1 ;  /* 0x3f800000000b7808 */ /* 0x000fe20000800000 */
[----:B------:R-:W-:Y:S01]  /*0490*/  @!P0 FMUL R8, R8, 16777216 ;  /* 0x4b80000008088820 */ /* 0x000fe20000400000 */
[----:B------:R-:W-:-:S03]  /*04a0*/  FMUL R21, R9, R4 ;  /* 0x0000000409157220 */ /* 0x000fc60000400000 */
[----:B------:R-:W-:Y:S01]  /*04b0*/  @!P6 FMUL R11, R11, 16777216 ;  /* 0x4b8000000b0be820 */ /* 0x000fe20000400000 */
[----:B---3--:R-:W-:Y:S01]  /*04c0*/  FMUL R25, R25, R8 ;  /* 0x0000000819197220 */ /* 0x008fe20000400000 */
[----:B------:R-:W-:Y:S01]  /*04d0*/  FADD R6, R6, -R10 ;  /* 0x8000000a06067221 */ /* 0x000fe20000000000 */
[----:B0-----:R-:W-:-:S04]  /*04e0*/  IMAD.WIDE R8, R19, 0x4, R32 ;  /* 0x0000000413087825 */ /* 0x001fc800078e0220 */
[----:B------:R-:W-:Y:S01]  /*04f0*/  FMUL R18, R18, R5 ;  /* 0x0000000512127220 */ /* 0x000fe20000400000 */
[----:B-1----:R-:W-:Y:S01]  /*0500*/  FMUL R28, R28, R11 ;  /* 0x0000000b1c1c7220 */ /* 0x002fe20000400000 */
[----:B------:R-:W-:Y:S01]  /*0510*/  FMUL R25, R25, R6 ;  /* 0x0000000619197220 */ /* 0x000fe20000400000 */
[----:B------:R-:W2:Y:S02]  /*0520*/  LDG.E.EL.128 R8, desc[UR4][R8.64] ;  /* 0x0000000408087981 */ /* 0x000ea4000c2e1d00 */
[----:B------:R-:W-:Y:S02]  /*0530*/  FMUL R28, R28, R7 ;  /* 0x000000071c1c7220 */ /* 0x000fe40000400000 */
[----:B------:R-:W2:Y:S01]  /*0540*/  LDG.E.EL.128 R4, desc[UR4][R34.64] ;  /* 0x0000000422047981 */ /* 0x000ea2000c2e1d00 */
[----:B------:R-:W-:-:S06]  /*0550*/  IMAD.WIDE R12, R3, 0x4, R16 ;  /* 0x00000004030c7825 */ /* 0x000fcc00078e0210 */
[----:B------:R-:W3:Y:S01]  /*0560*/  LDG.E.EL.128 R12, desc[UR4][R12.64] ;  /* 0x000000040c0c7981 */ /* 0x000ee2000c2e1d00 */
[----:B------:R-:W-:-:S04]  /*0570*/  IMAD.WIDE R16, R3, 0x4, R22 ;  /* 0x0000000403107825 */ /* 0x000fc800078e0216 */
[----:B------:R-:W-:-:S04]  /*0580*/  IMAD.WIDE R22, R3, 0x4, R32 ;  /* 0x0000000403167825 */ /* 0x000fc800078e0220 */
[----:B--2---:R-:W-:Y:S01]  /*0590*/  FFMA R4, R4, R21, R8 ;  /* 0x0000001504047223 */ /* 0x004fe20000000008 */
[----:B------:R-:W-:Y:S01]  /*05a0*/  FFMA R5, R5, R18, R9 ;  /* 0x0000001205057223 */ /* 0x000fe20000000009 */
[----:B------:R-:W2:Y:S04]  /*05b0*/  LDG.E.EL.128 R20, desc[UR4][R22.64] ;  /* 0x0000000416147981 */ /* 0x000ea8000c2e1d00 */
[----:B------:R-:W2:Y:S01]  /*05c0*/  LDG.E.EL.128 R16, desc[UR4][R16.64] ;  /* 0x0000000410107981 */ /* 0x000ea2000c2e1d00 */
[----:B---3--:R-:W-:-:S06]  /*05d0*/  FADD R3, R12, 0.0010000000474974513054 ;  /* 0x3a83126f0c037421 */ /* 0x008fcc0000000000 */
[----:B------:R-:W0:Y:S01]  /*05e0*/  MUFU.SQRT R3, R3 ;  /* 0x0000000300037308 */ /* 0x000e220000002000 */
[----:B------:R-:W-:Y:S01]  /*05f0*/  FADD R13, R13, 0.0010000000474974513054 ;  /* 0x3a83126f0d0d7421 */ /* 0x000fe20000000000 */
[----:B------:R-:W-:Y:S01]  /*0600*/  FADD R14, R14, 0.0010000000474974513054 ;  /* 0x3a83126f0e0e7421 */ /* 0x000fe20000000000 */
[----:B------:R-:W-:Y:S01]  /*0610*/  FADD R15, R15, 0.0010000000474974513054 ;  /* 0x3a83126f0f0f7421 */ /* 0x000fe20000000000 */
[----:B------:R-:W-:Y:S01]  /*0620*/  FFMA R6, R6, R25, R10 ;  /* 0x0000001906067223 */ /* 0x000fe2000000000a */
[----:B------:R-:W-:-:S03]  /*0630*/  FFMA R7, R7, R28, R11 ;  /* 0x0000001c07077223 */ /* 0x000fc6000000000b */
[----:B------:R-:W1:Y:S08]  /*0640*/  MUFU.SQRT R11, R13 ;  /* 0x0000000d000b7308 */ /* 0x000e700000002000 */
[----:B------:R-:W3:Y:S01]  /*0650*/  MUFU.SQRT R12, R14 ;  /* 0x0000000e000c7308 */ /* 0x000ee20000002000 */
[----:B0-----:R-:W-:-:S07]  /*0660*/  FSETP.GT.AND P6, PT, R3, 8.50705917302346158658e+37, PT ;  /* 0x7e8000000300780b */ /* 0x001fce0003fc4000 */
[----:B------:R-:W0:Y:S01]  /*0670*/  MUFU.SQRT R10, R15 ;  /* 0x0000000f000a7308 */ /* 0x000e220000002000 */
[----:B------:R-:W-:Y:S02]  /*0680*/  FSETP.GEU.AND P5, PT, R3, 1.175494350822287508e-38, PT ;  /* 0x008000000300780b */ /* 0x000fe40003fae000 */
[----:B-1----:R-:W-:Y:S02]  /*0690*/  FSETP.GT.AND P4, PT, R11, 8.50705917302346158658e+37, PT ;  /* 0x7e8000000b00780b */ /* 0x002fe40003f84000 */
[----:B---3--:R-:W-:Y:S01]  /*06a0*/  FSETP.GT.AND P2, PT, R12, 8.50705917302346158658e+37, PT ;  /* 0x7e8000000c00780b */ /* 0x008fe20003f44000 */
[----:B------:R-:W-:Y:S01]  /*06b0*/  @P6 FMUL R3, R3, 0.25 ;  /* 0x3e80000003036820 */ /* 0x000fe20000400000 */
[----:B------:R-:W-:Y:S02]  /*06c0*/  FSEL R8, R0, 1, P6 ;  /* 0x3f80000000087808 */ /* 0x000fe40003000000 */
[----:B------:R-:W-:Y:S02]  /*06d0*/  FSETP.GEU.AND P3, PT, R11, 1.175494350822287508e-38, PT ;  /* 0x008000000b00780b */ /* 0x000fe40003f6e000 */
[----:B0-----:R-:W-:-:S02]  /*06e0*/  FSETP.GT.AND P1, PT, R10, 8.50705917302346158658e+37, PT ;  /* 0x7e8000000a00780b */ /* 0x001fc40003f24000 */
[----:B------:R-:W-:Y:S02]  /*06f0*/  FSETP.GEU.AND P0, PT, R12, 1.175494350822287508e-38, PT ;  /* 0x008000000c00780b */ /* 0x000fe40003f0e000 */
[----:B------:R-:W-:Y:S01]  /*0700*/  FSETP.GEU.AND P6, PT, R10, 1.175494350822287508e-38, PT ;  /* 0x008000000a00780b */ /* 0x000fe20003fce000 */
[----:B------:R-:W-:Y:S01]  /*0710*/  @!P5 FMUL R3, R3, 16777216 ;  /* 0x4b8000000303d820 */ /* 0x000fe20000400000 */
[----:B------:R-:W-:Y:S01]  /*0720*/  @P4 FMUL R11, R11, 0.25 ;  /* 0x3e8000000b0b4820 */ /* 0x000fe20000400000 */
[----:B------:R-:W-:-:S04]  /*0730*/  @P2 FMUL R12, R12, 0.25 ;  /* 0x3e8000000c0c2820 */ /* 0x000fc80000400000 */
[----:B------:R-:W0:Y:S02]  /*0740*/  MUFU.RCP R3, R3 ;  /* 0x0000000300037308 */ /* 0x000e240000001000 */
[----:B------:R-:W-:Y:S01]  /*0750*/  @P1 FMUL R10, R10, 0.25 ;  /* 0x3e8000000a0a1820 */ /* 0x000fe20000400000 */
[----:B------:R-:W-:Y:S01]  /*0760*/  @!P3 FMUL R11, R11, 16777216 ;  /* 0x4b8000000b0bb820 */ /* 0x000fe20000400000 */
[----:B------:R-:W-:Y:S02]  /*0770*/  @!P0 FMUL R12, R12, 16777216 ;  /* 0x4b8000000c0c8820 */ /* 0x000fe40000400000 */
[----:B------:R-:W-:Y:S01]  /*0780*/  @!P6 FMUL R10, R10, 16777216 ;  /* 0x4b8000000a0ae820 */ /* 0x000fe20000400000 */
[----:B------:R-:W-:Y:S02]  /*0790*/  @!P5 FMUL R8, R8, 16777216 ;  /* 0x4b8000000808d820 */ /* 0x000fe40000400000 */
[----:B------:R-:W1:Y:S01]  /*07a0*/  MUFU.RCP R11, R11 ;  /* 0x0000000b000b7308 */ /* 0x000e620000001000 */
[----:B------:R-:W-:-:S07]  /*07b0*/  FSEL R14, R0, 1, P4 ;  /* 0x3f800000000e7808 */ /* 0x000fce0002000000 */
[----:B------:R-:W3:Y:S01]  /*07c0*/  MUFU.RCP R12, R12 ;  /* 0x0000000c000c7308 */ /* 0x000ee20000001000 */
[----:B------:R-:W-:-:S07]  /*07d0*/  FSEL R13, R0, 1, P2 ;  /* 0x3f800000000d7808 */ /* 0x000fce0001000000 */
[----:B------:R-:W4:Y:S01]  /*07e0*/  MUFU.RCP R10, R10 ;  /* 0x0000000a000a7308 */ /* 0x000f220000001000 */
[----:B------:R-:W-:Y:S01]  /*07f0*/  FSEL R15, R0, 1, P1 ;  /* 0x3f800000000f7808 */ /* 0x000fe20000800000 */
[----:B0-----:R-:W-:Y:S02]  /*0800*/  FMUL R3, R3, R8 ;  /* 0x0000000803037220 */ /* 0x001fe40000400000 */
[----:B------:R-:W0:Y:S01]  /*0810*/  LDC.64 R8, c[0x0][0x238] ;  /* 0x00008e00ff087b82 */ /* 0x000e220000000a00 */
[----:B------:R-:W-:Y:S01]  /*0820*/  @!P3 FMUL R14, R14, 16777216 ;  /* 0x4b8000000e0eb820 */ /* 0x000fe20000400000 */
[----:B------:R-:W-:Y:S01]  /*0830*/  @!P0 FMUL R13, R13, 16777216 ;  /* 0x4b8000000d0d8820 */ /* 0x000fe20000400000 */
[----:B------:R-:W-:Y:S01]  /*0840*/  @!P6 FMUL R15, R15, 16777216 ;  /* 0x4b8000000f0fe820 */ /* 0x000fe20000400000 */
[----:B------:R-:W-:Y:S01]  /*0850*/  FADD R26, R30, -R26 ;  /* 0x8000001a1e1a7221 */ /* 0x000fe20000000000 */
[----:B------:R-:W-:Y:S01]  /*0860*/  FADD R27, R31, -R27 ;  /* 0x8000001b1f1b7221 */ /* 0x000fe20000000000 */
[----:B-1----:R-:W-:Y:S01]  /*0870*/  FMUL R14, R11, R14 ;  /* 0x0000000e0b0e7220 */ /* 0x002fe20000400000 */
[----:B---3--:R-:W-:Y:S01]  /*0880*/  FMUL R13, R12, R13 ;  /* 0x0000000d0c0d7220 */ /* 0x008fe20000400000 */
[----:B----4-:R-:W-:Y:S01]  /*0890*/  FMUL R0, R10, R15 ;  /* 0x0000000f0a007220 */ /* 0x010fe20000400000 */
[----:B------:R-:W-:Y:S01]  /*08a0*/  FMUL R3, R3, R24 ;  /* 0x0000001803037220 */ /* 0x000fe20000400000 */
[----:B------:R-:W-:Y:S01]  /*08b0*/  FMUL R14, R14, R29 ;  /* 0x0000001d0e0e7220 */ /* 0x000fe20000400000 */
[----:B------:R-:W-:Y:S01]  /*08c0*/  FMUL R13, R13, R26 ;  /* 0x0000001a0d0d7220 */ /* 0x000fe20000400000 */
[----:B------:R-:W-:Y:S01]  /*08d0*/  FMUL R0, R0, R27 ;  /* 0x0000001b00007220 */ /* 0x000fe20000400000 */
[----:B------:R-:W-:-:S02]  /*08e0*/  FSETP.GEU.AND P6, PT, R7, RZ, PT ;  /* 0x000000ff0700720b */ /* 0x000fc40003fce000 */
[----:B------:R-:W-:Y:S02]  /*08f0*/  FSETP.GEU.AND P0, PT, R6, RZ, PT ;  /* 0x000000ff0600720b */ /* 0x000fe40003f0e000 */
[----:B------:R-:W-:Y:S02]  /*0900*/  SEL R7, R7, RZ, P6 ;  /* 0x000000ff07077207 */ /* 0x000fe40003000000 */
[C---:B------:R-:W-:Y:S02]  /*0910*/  FSETP.GEU.AND P1, PT, R5.reuse, RZ, PT ;  /* 0x000000ff0500720b */ /* 0x040fe40003f2e000 */
[----:B------:R-:W-:Y:S01]  /*0920*/  FSETP.GEU.AND P2, PT, R4, RZ, PT ;  /* 0x000000ff0400720b */ /* 0x000fe20003f4e000 */
[----:B0-----:R-:W-:Y:S01]  /*0930*/  IMAD.WIDE R8, R2, 0x4, R8 ;  /* 0x0000000402087825 */ /* 0x001fe200078e0208 */
[----:B------:R-:W-:Y:S02]  /*0940*/  SEL R6, R6, RZ, P0 ;  /* 0x000000ff06067207 */ /* 0x000fe40000000000 */
[----:B------:R-:W-:-:S02]  /*0950*/  SEL R5, R5, RZ, P1 ;  /* 0x000000ff05057207 */ /* 0x000fc40000800000 */
[----:B------:R-:W-:-:S05]  /*0960*/  SEL R4, R4, RZ, P2 ;  /* 0x000000ff04047207 */ /* 0x000fca0001000000 */
[----:B------:R-:W-:Y:S01]  /*0970*/  STG.E.128 desc[UR4][R8.64], R4 ;  /* 0x0000000408007986 */ /* 0x000fe2000c101d04 */
[----:B--2---:R-:W-:Y:S01]  /*0980*/  FFMA R3, R16, R3, R20 ;  /* 0x0000000310037223 */ /* 0x004fe20000000014 */
[----:B------:R-:W-:Y:S01]  /*0990*/  FFMA R14, R17, R14, R21 ;  /* 0x0000000e110e7223 */ /* 0x000fe20000000015 */
[----:B------:R-:W-:Y:S01]  /*09a0*/  FFMA R13, R18, R13, R22 ;  /* 0x0000000d120d7223 */ /* 0x000fe20000000016 */
[----:B------:R-:W-:Y:S02]  /*09b0*/  FFMA R0, R19, R0, R23 ;  /* 0x0000000013007223 */ /* 0x000fe40000000017 */
[----:B------:R-:W-:Y:S02]  /*09c0*/  FSETP.GEU.AND P5, PT, R3, RZ, PT ;  /* 0x000000ff0300720b */ /* 0x000fe40003fae000 */
[----:B------:R-:W-:Y:S02]  /*09d0*/  FSETP.GEU.AND P3, PT, R13, RZ, PT ;  /* 0x000000ff0d00720b */ /* 0x000fe40003f6e000 */
[----:B------:R-:W-:-:S02]  /*09e0*/  FSETP.GEU.AND P4, PT, R14, RZ, PT ;  /* 0x000000ff0e00720b */ /* 0x000fc40003f8e000 */
[----:B------:R-:W-:Y:S02]  /*09f0*/  FSETP.GEU.AND P6, PT, R0, RZ, PT ;  /* 0x000000ff0000720b */ /* 0x000fe40003fce000 */
[----:B------:R-:W-:Y:S02]  /*0a00*/  SEL R18, R13, RZ, P3 ;  /* 0x000000ff0d127207 */ /* 0x000fe40001800000 */
[----:B------:R-:W-:Y:S02]  /*0a10*/  SEL R17, R14, RZ, P4 ;  /* 0x000000ff0e117207 */ /* 0x000fe40002000000 */
[----:B------:R-:W-:Y:S02]  /*0a20*/  SEL R16, R3, RZ, P5 ;  /* 0x000000ff03107207 */ /* 0x000fe40002800000 */
[----:B------:R-:W-:-:S05]  /*0a30*/  SEL R19, R0, RZ, P6 ;  /* 0x000000ff00137207 */ /* 0x000fca0003000000 */
[----:B------:R-:W-:Y:S01]  /*0a40*/  STG.E.128 desc[UR4][R8.64+0x800], R16 ;  /* 0x0008001008007986 */ /* 0x000fe2000c101d04 */
[----:B------:R-:W-:Y:S05]  /*0a50*/  EXIT ;  /* 0x000000000000794d */ /* 0x000fea0003800000 */
.L_x_0:
[----:B------:R-:W-:-:S00]  /*0a60*/  BRA `(.L_x_0) ;  /* 0xfffffffc00fc7947 */ /* 0x000fc0000383ffff */
[----:B------:R-:W-:-:S00]  /*0a70*/  NOP ;  /* 0x0000000000007918 */ /* 0x000fc00000000000 */
        /* <DEDUP_REMOVED lines=8> */
.L_x_1:


//--------------------- .nv.global.init           --------------------------
	.section	.nv.global.init,"aw",@progbits
.nv.global.init:
	.type		_$_str,@object
	.size		_$_str,(_$_str_$_2 - _$_str)
_$_str:
        /*0000*/ 	.byte	0x5f, 0x5f, 0x43, 0x55, 0x44, 0x41, 0x5f, 0x46, 0x54, 0x5a, 0x00
	.type		_$_str_$_2,@object
	.size		_$_str_$_2,(.L_1 - _$_str_$_2)
_$_str_$_2:
        /*000b*/ 	.byte	0x5f, 0x5f, 0x43, 0x55, 0x44, 0x41, 0x5f, 0x50, 0x52, 0x45, 0x43, 0x5f, 0x53, 0x51, 0x52, 0x54
        /*001b*/ 	.byte	0x00
.L_1:


//--------------------- .nv.constant0.triton_poi_fused__native_batch_norm_legit_no_training_relu_23 --------------------------
	.section	.nv.constant0.triton_poi_fused__native_batch_norm_legit_no_training_relu_23,"a",@progbits
	.sectionflags	@""
	.align	4
.nv.constant0.triton_poi_fused__native_batch_norm_legit_no_training_relu_23:
	.zero		580
